//
// Generated by NVIDIA NVVM Compiler
//
// Compiler Build ID: CL-36424714
// Cuda compilation tools, release 13.0, V13.0.88
// Based on NVVM 20.0.0
//

.version 9.0
.target sm_100
.address_size 64

	// .globl	_Z6squarePyS_
.extern .func  (.param .b32 func_retval0) vprintf
(
	.param .b64 vprintf_param_0,
	.param .b64 vprintf_param_1
)
;
.global .align 1 .b8 $str[16] = {105, 110, 100, 101, 120, 95, 101, 110, 100, 32, 58, 32, 37, 100, 10};

.visible .entry _Z6squarePyS_(
	.param .u64 .ptr .align 1 _Z6squarePyS__param_0,
	.param .u64 .ptr .align 1 _Z6squarePyS__param_1
)
{
	.local .align 8 .b8 	__local_depot0[8];
	.reg .b64 	%SP;
	.reg .b64 	%SPL;
	.reg .pred 	%p<27>;
	.reg .b32 	%r<99>;
	.reg .b64 	%rd<81>;

	mov.u64 	%SPL, __local_depot0;
	cvta.local.u64 	%SP, %SPL;
	ld.param.u64 	%rd28, [_Z6squarePyS__param_0];
	ld.param.u64 	%rd29, [_Z6squarePyS__param_1];
	cvta.to.global.u64 	%rd1, %rd29;
	cvta.to.global.u64 	%rd2, %rd28;
	mov.u32 	%r45, %ctaid.x;
	mov.u32 	%r1, %tid.x;
	ld.global.u64 	%rd3, [%rd2];
	cvt.u32.u64 	%r96, %rd3;
	shl.b32 	%r46, %r45, 10;
	or.b32  	%r47, %r46, %r1;
	cvt.s64.s32 	%rd4, %r47;
	shl.b32 	%r48, %r96, 1;
	mul.wide.s32 	%rd30, %r48, 2;
	add.s64 	%rd5, %rd30, -2;
	setp.le.s64 	%p1, %rd5, %rd4;
	@%p1 bra 	$L__BB0_35;
	cvt.u32.u64 	%r49, %rd4;
	shl.b64 	%rd31, %rd4, 3;
	add.s64 	%rd6, %rd1, %rd31;
	mov.b64 	%rd32, 0;
	st.global.u64 	[%rd6+8], %rd32;
	shr.u32 	%r50, %r49, 31;
	add.s32 	%r51, %r49, %r50;
	shr.s32 	%r3, %r51, 1;
	cvt.s64.s32 	%rd33, %r3;
	cvt.s64.s32 	%rd34, %rd3;
	setp.le.s64 	%p2, %rd34, %rd33;
	@%p2 bra 	$L__BB0_3;
	add.s32 	%r96, %r3, 1;
	add.s32 	%r58, %r3, 2;
	shr.u32 	%r59, %r58, 31;
	add.s32 	%r60, %r58, %r59;
	shr.s32 	%r87, %r60, 1;
	mov.b32 	%r95, 1;
	bra.uni 	$L__BB0_4;
$L__BB0_3:
	rem.s32 	%r52, %r3, %r96;
	add.s32 	%r95, %r52, 2;
	sub.s32 	%r53, %r96, %r95;
	shr.u32 	%r54, %r53, 31;
	add.s32 	%r55, %r53, %r54;
	shr.s32 	%r56, %r55, 1;
	add.s32 	%r87, %r56, 1;
$L__BB0_4:
	setp.lt.s32 	%p3, %r87, 2;
	@%p3 bra 	$L__BB0_8;
	shr.u32 	%r11, %r87, 1;
	and.b32  	%r67, %r51, -2;
	sub.s32 	%r68, %r49, %r67;
	mul.lo.s32 	%r69, %r11, %r68;
	sub.s32 	%r96, %r96, %r69;
	add.s32 	%r95, %r69, %r95;
	and.b32  	%r70, %r49, -2147483647;
	setp.ne.s32 	%p5, %r70, 1;
	@%p5 bra 	$L__BB0_7;
	and.b32  	%r71, %r1, 1;
	setp.eq.b32 	%p6, %r71, 1;
	selp.b32 	%r72, %r11, 0, %p6;
	sub.s32 	%r73, %r72, %r87;
	add.s32 	%r90, %r73, %r96;
	sub.s32 	%r74, %r87, %r72;
	add.s32 	%r91, %r74, %r95;
	bra.uni 	$L__BB0_9;
$L__BB0_7:
	sub.s32 	%r90, %r96, %r11;
	add.s32 	%r91, %r95, %r11;
	bra.uni 	$L__BB0_9;
$L__BB0_8:
	and.b32  	%r62, %r49, -2147483647;
	setp.eq.s32 	%p4, %r62, 1;
	selp.b32 	%r63, %r87, 0, %p4;
	sub.s32 	%r90, %r96, %r63;
	add.s32 	%r91, %r63, %r95;
$L__BB0_9:
	setp.eq.s32 	%p7, %r96, %r90;
	setp.eq.s32 	%p8, %r95, %r91;
	or.pred  	%p9, %p7, %p8;
	@%p9 bra 	$L__BB0_35;
	not.b32 	%r75, %r95;
	add.s32 	%r76, %r91, %r75;
	not.b32 	%r77, %r90;
	add.s32 	%r78, %r96, %r77;
	min.u32 	%r24, %r76, %r78;
	and.b32  	%r79, %r24, 3;
	setp.eq.s32 	%p10, %r79, 3;
	mov.b64 	%rd80, 0;
	@%p10 bra 	$L__BB0_17;
	add.s32 	%r80, %r24, 1;
	and.b32  	%r81, %r80, 3;
	neg.s32 	%r92, %r81;
	mov.b64 	%rd80, 0;
$L__BB0_12:
	.pragma "nounroll";
	mul.wide.s32 	%rd37, %r95, 8;
	add.s64 	%rd8, %rd2, %rd37;
	setp.gt.s32 	%p11, %r96, %r95;
	@%p11 bra 	$L__BB0_15;
	setp.ne.s32 	%p12, %r96, %r95;
	@%p12 bra 	$L__BB0_16;
	ld.global.u64 	%rd38, [%rd8];
	mad.lo.s64 	%rd80, %rd38, %rd38, %rd80;
	st.global.u64 	[%rd6+8], %rd80;
	bra.uni 	$L__BB0_16;
$L__BB0_15:
	mul.wide.s32 	%rd39, %r96, 8;
	add.s64 	%rd40, %rd2, %rd39;
	ld.global.u64 	%rd41, [%rd40];
	ld.global.u64 	%rd42, [%rd8];
	mul.lo.s64 	%rd43, %rd41, %rd42;
	shl.b64 	%rd44, %rd43, 1;
	add.s64 	%rd80, %rd80, %rd44;
	st.global.u64 	[%rd6+8], %rd80;
$L__BB0_16:
	add.s32 	%r96, %r96, -1;
	add.s32 	%r95, %r95, 1;
	add.s32 	%r92, %r92, 1;
	setp.ne.s32 	%p13, %r92, 0;
	@%p13 bra 	$L__BB0_12;
$L__BB0_17:
	setp.lt.u32 	%p14, %r24, 3;
	@%p14 bra 	$L__BB0_35;
$L__BB0_18:
	setp.le.s32 	%p15, %r96, %r95;
	mul.wide.s32 	%rd45, %r96, 8;
	add.s64 	%rd14, %rd2, %rd45;
	mul.wide.s32 	%rd46, %r95, 8;
	add.s64 	%rd15, %rd2, %rd46;
	@%p15 bra 	$L__BB0_20;
	ld.global.u64 	%rd48, [%rd14];
	ld.global.u64 	%rd49, [%rd15];
	mul.lo.s64 	%rd50, %rd48, %rd49;
	shl.b64 	%rd51, %rd50, 1;
	add.s64 	%rd80, %rd80, %rd51;
	st.global.u64 	[%rd6+8], %rd80;
	bra.uni 	$L__BB0_22;
$L__BB0_20:
	setp.ne.s32 	%p16, %r96, %r95;
	@%p16 bra 	$L__BB0_22;
	ld.global.u64 	%rd47, [%rd15];
	mad.lo.s64 	%rd80, %rd47, %rd47, %rd80;
	st.global.u64 	[%rd6+8], %rd80;
$L__BB0_22:
	add.s32 	%r36, %r96, -1;
	add.s32 	%r37, %r95, 1;
	setp.gt.s32 	%p17, %r36, %r37;
	@%p17 bra 	$L__BB0_25;
	setp.ne.s32 	%p18, %r36, %r37;
	@%p18 bra 	$L__BB0_26;
	ld.global.u64 	%rd52, [%rd14+-8];
	mad.lo.s64 	%rd80, %rd52, %rd52, %rd80;
	st.global.u64 	[%rd6+8], %rd80;
	bra.uni 	$L__BB0_26;
$L__BB0_25:
	ld.global.u64 	%rd53, [%rd14+-8];
	ld.global.u64 	%rd54, [%rd15+8];
	mul.lo.s64 	%rd55, %rd53, %rd54;
	shl.b64 	%rd56, %rd55, 1;
	add.s64 	%rd80, %rd80, %rd56;
	st.global.u64 	[%rd6+8], %rd80;
$L__BB0_26:
	add.s32 	%r38, %r96, -2;
	add.s32 	%r39, %r95, 2;
	setp.gt.s32 	%p19, %r38, %r39;
	@%p19 bra 	$L__BB0_29;
	setp.ne.s32 	%p20, %r38, %r39;
	@%p20 bra 	$L__BB0_30;
	ld.global.u64 	%rd57, [%rd14+-16];
	mad.lo.s64 	%rd80, %rd57, %rd57, %rd80;
	st.global.u64 	[%rd6+8], %rd80;
	bra.uni 	$L__BB0_30;
$L__BB0_29:
	ld.global.u64 	%rd58, [%rd14+-16];
	ld.global.u64 	%rd59, [%rd15+16];
	mul.lo.s64 	%rd60, %rd58, %rd59;
	shl.b64 	%rd61, %rd60, 1;
	add.s64 	%rd80, %rd80, %rd61;
	st.global.u64 	[%rd6+8], %rd80;
$L__BB0_30:
	add.s32 	%r40, %r96, -3;
	add.s32 	%r41, %r95, 3;
	setp.gt.s32 	%p21, %r40, %r41;
	@%p21 bra 	$L__BB0_33;
	setp.ne.s32 	%p22, %r40, %r41;
	@%p22 bra 	$L__BB0_34;
	ld.global.u64 	%rd62, [%rd14+-24];
	mad.lo.s64 	%rd80, %rd62, %rd62, %rd80;
	st.global.u64 	[%rd6+8], %rd80;
	bra.uni 	$L__BB0_34;
$L__BB0_33:
	ld.global.u64 	%rd63, [%rd14+-24];
	ld.global.u64 	%rd64, [%rd15+24];
	mul.lo.s64 	%rd65, %rd63, %rd64;
	shl.b64 	%rd66, %rd65, 1;
	add.s64 	%rd80, %rd80, %rd66;
	st.global.u64 	[%rd6+8], %rd80;
$L__BB0_34:
	add.s32 	%r96, %r96, -4;
	add.s32 	%r95, %r95, 4;
	setp.ne.s32 	%p23, %r96, %r90;
	setp.ne.s32 	%p24, %r95, %r91;
	and.pred  	%p25, %p23, %p24;
	@%p25 bra 	$L__BB0_18;
$L__BB0_35:
	cvt.u32.u64 	%r82, %rd4;
	add.s32 	%r44, %r82, 1;
	cvt.s64.s32 	%rd67, %r44;
	setp.ne.s64 	%p26, %rd5, %rd67;
	@%p26 bra 	$L__BB0_37;
	add.u64 	%rd68, %SP, 0;
	add.u64 	%rd69, %SPL, 0;
	st.local.u32 	[%rd69], %r44;
	mov.u64 	%rd70, $str;
	cvta.global.u64 	%rd71, %rd70;
	{ // callseq 0, 0
	.param .b64 param0;
	st.param.b64 	[param0], %rd71;
	.param .b64 param1;
	st.param.b64 	[param1], %rd68;
	.param .b32 retval0;
	call.uni (retval0), 
	vprintf, 
	(
	param0, 
	param1
	);
	ld.param.b32 	%r83, [retval0];
	} // callseq 0
$L__BB0_37:
	mov.b64 	%rd72, 1;
	st.global.u64 	[%rd1+543999976], %rd72;
	ret;

}


// ===== COMPILED SASS (sm_100) =====

	.target	sm_100

	.elftype	@"ET_EXEC"


//--------------------- .note.nv.tkinfo           --------------------------
	.section	.note.nv.tkinfo,"",@"SHT_NOTE"
	.sectionflags	@"SHF_NOTE_NV_TKINFO"
	.tkinfo
        /*0018*/ 	.word	0x00000002
        /*0030*/ 	.string	""
        /*0030*/ 	.string	"ptxas"
        /*0030*/ 	.string	"Cuda compilation tools, release 13.0, V13.0.88"
        /*0030*/ 	.string	"Build cuda_13.0.r13.0/compiler.36424714_0"
        /*0030*/ 	.string	"-arch sm_100 -m 64 "



//--------------------- .note.nv.cuinfo           --------------------------
	.section	.note.nv.cuinfo,"",@"SHT_NOTE"
	.sectionflags	@"SHF_NOTE_NV_CUINFO"
        /*0018*/ 	.short	0x0002
        /*001a*/ 	.short	0x0064
        /*001c*/ 	.short	0x0082
	.zero		2


//--------------------- .nv.info                  --------------------------
	.section	.nv.info,"",@"SHT_CUDA_INFO"
	.align	4


	//----- nvinfo : EIATTR_REGCOUNT
	.align		4
        /*0000*/ 	.byte	0x04, 0x2f
        /*0002*/ 	.short	(.L_2 - .L_1)
	.align		4
.L_1:
        /*0004*/ 	.word	index@(_Z6squarePyS_)
        /*0008*/ 	.word	0x0000001a


	//----- nvinfo : EIATTR_FRAME_SIZE
	.align		4
.L_2:
        /*000c*/ 	.byte	0x04, 0x11
        /*000e*/ 	.short	(.L_4 - .L_3)
	.align		4
.L_3:
        /*0010*/ 	.word	index@(_Z6squarePyS_)
        /*0014*/ 	.word	0x00000008


	//----- nvinfo : EIATTR_MIN_STACK_SIZE
	.align		4
.L_4:
        /*0018*/ 	.byte	0x04, 0x12
        /*001a*/ 	.short	(.L_6 - .L_5)
	.align		4
.L_5:
        /*001c*/ 	.word	index@(_Z6squarePyS_)
        /*0020*/ 	.word	0x00000008
.L_6:


//--------------------- .nv.compat                --------------------------
	.section	.nv.compat,"",@"SHT_CUDA_COMPAT_INFO"
	.align	4
        /*0000*/ 	.byte	0x02, 0x09, 0x00, 0x00, 0x02, 0x02, 0x01, 0x00, 0x02, 0x05, 0x05, 0x00, 0x03, 0x07, 0x01, 0x01
        /*0010*/ 	.byte	0x02, 0x03, 0x00, 0x00, 0x02, 0x06, 0x01, 0x00, 0x04, 0x0b, 0x08, 0x00, 0x09, 0x00, 0x00, 0x00
        /*0020*/ 	.byte	0x00, 0x00, 0x00, 0x00


//--------------------- .nv.info._Z6squarePyS_    --------------------------
	.section	.nv.info._Z6squarePyS_,"",@"SHT_CUDA_INFO"
	.sectionflags	@""
	.align	4


	//----- nvinfo : EIATTR_CUDA_API_VERSION
	.align		4
        /*0000*/ 	.byte	0x04, 0x37
        /*0002*/ 	.short	(.L_8 - .L_7)
.L_7:
        /*0004*/ 	.word	0x00000082


	//----- nvinfo : EIATTR_KPARAM_INFO
	.align		4
.L_8:
        /*0008*/ 	.byte	0x04, 0x17
        /*000a*/ 	.short	(.L_10 - .L_9)
.L_9:
        /*000c*/ 	.word	0x00000000
        /*0010*/ 	.short	0x0001
        /*0012*/ 	.short	0x0008
        /*0014*/ 	.byte	0x00, 0xf5, 0x21, 0x00


	//----- nvinfo : EIATTR_KPARAM_INFO
	.align		4
.L_10:
        /*0018*/ 	.byte	0x04, 0x17
        /*001a*/ 	.short	(.L_12 - .L_11)
.L_11:
        /*001c*/ 	.word	0x00000000
        /*0020*/ 	.short	0x0000
        /*0022*/ 	.short	0x0000
        /*0024*/ 	.byte	0x00, 0xf5, 0x21, 0x00


	//----- nvinfo : EIATTR_SPARSE_MMA_MASK
	.align		4
.L_12:
        /*0028*/ 	.byte	0x03, 0x50
        /*002a*/ 	.short	0x0000


	//----- nvinfo : EIATTR_MAXREG_COUNT
	.align		4
        /*002c*/ 	.byte	0x03, 0x1b
        /*002e*/ 	.short	0x00ff


	//----- nvinfo : EIATTR_EXTERNS
	.align		4
        /*0030*/ 	.byte	0x04, 0x0f
        /*0032*/ 	.short	(.L_14 - .L_13)


	//   ....[0]....
	.align		4
.L_13:
        /*0034*/ 	.word	index@(vprintf)


	//----- nvinfo : EIATTR_MERCURY_ISA_VERSION
	.align		4
.L_14:
        /*0038*/ 	.byte	0x03, 0x5f
        /*003a*/ 	.short	0x0101


	//----- nvinfo : EIATTR_VRC_CTA_INIT_COUNT
	.align		4
        /*003c*/ 	.byte	0x02, 0x4a
	.zero		1
	.zero		1


	//----- nvinfo : EIATTR_SYSCALL_OFFSETS
	.align		4
        /*0040*/ 	.byte	0x04, 0x46
        /*0042*/ 	.short	(.L_16 - .L_15)


	//   ....[0]....
.L_15:
        /*0044*/ 	.word	0x00001250


	//----- nvinfo : EIATTR_EXIT_INSTR_OFFSETS
	.align		4
.L_16:
        /*0048*/ 	.byte	0x04, 0x1c
        /*004a*/ 	.short	(.L_18 - .L_17)


	//   ....[0]....
.L_17:
        /*004c*/ 	.word	0x000012f0


	//----- nvinfo : EIATTR_CRS_STACK_SIZE
	.align		4
.L_18:
        /*0050*/ 	.byte	0x04, 0x1e
        /*0052*/ 	.short	(.L_20 - .L_19)
.L_19:
        /*0054*/ 	.word	0x00000000


	//----- nvinfo : EIATTR_CBANK_PARAM_SIZE
	.align		4
.L_20:
        /*0058*/ 	.byte	0x03, 0x19
        /*005a*/ 	.short	0x0010


	//----- nvinfo : EIATTR_PARAM_CBANK
	.align		4
        /*005c*/ 	.byte	0x04, 0x0a
        /*005e*/ 	.short	(.L_22 - .L_21)
	.align		4
.L_21:
        /*0060*/ 	.word	index@(.nv.constant0._Z6squarePyS_)
        /*0064*/ 	.short	0x0380
        /*0066*/ 	.short	0x0010


	//----- nvinfo : EIATTR_SW_WAR
	.align		4
.L_22:
        /*0068*/ 	.byte	0x04, 0x36
        /*006a*/ 	.short	(.L_24 - .L_23)
.L_23:
        /*006c*/ 	.word	0x00000008
.L_24:


//--------------------- .nv.callgraph             --------------------------
	.section	.nv.callgraph,"",@"SHT_CUDA_CALLGRAPH"
	.align	4
	.sectionentsize	8
	.align		4
        /*0000*/ 	.word	0x00000000
	.align		4
        /*0004*/ 	.word	0xffffffff
	.align		4
        /*0008*/ 	.word	index@(_Z6squarePyS_)
	.align		4
        /*000c*/ 	.word	index@(vprintf)
	.align		4
        /*0010*/ 	.word	0x00000000
	.align		4
        /*0014*/ 	.word	0xfffffffe
	.align		4
        /*0018*/ 	.word	0x00000000
	.align		4
        /*001c*/ 	.word	0xfffffffd
	.align		4
        /*0020*/ 	.word	0x00000000
	.align		4
        /*0024*/ 	.word	0xfffffffc


//--------------------- .nv.constant4             --------------------------
	.section	.nv.constant4,"a",@progbits
	.align	8
	.align		8
.nv.constant4:
        /*0000*/ 	.dword	vprintf
	.align		8
        /*0008*/ 	.dword	$str


//--------------------- .text._Z6squarePyS_       --------------------------
	.section	.text._Z6squarePyS_,"ax",@progbits
	.align	128
        .global         _Z6squarePyS_
        .type           _Z6squarePyS_,@function
        .size           _Z6squarePyS_,(.L_x_29 - _Z6squarePyS_)
        .other          _Z6squarePyS_,@"STO_CUDA_ENTRY STV_DEFAULT"
_Z6squarePyS_:
.text._Z6squarePyS_:
[----:B------:R-:W0:Y:S08]  /*0000*/  LDC R1, c[0x0][0x37c] ;  /* 0x0000df00ff017b82 */ /* 0x000e300000000800 */
[----:B------:R-:W1:Y:S01]  /*0010*/  LDC.64 R4, c[0x0][0x380] ;  /* 0x0000e000ff047b82 */ /* 0x000e620000000a00 */
[----:B------:R-:W1:Y:S01]  /*0020*/  LDCU.64 UR36, c[0x0][0x358] ;  /* 0x00006b00ff2477ac */ /* 0x000e620008000a00 */
[----:B0-----:R-:W-:Y:S01]  /*0030*/  VIADD R1, R1, 0xfffffff8 ;  /* 0xfffffff801017836 */ /* 0x001fe20000000000 */
[----:B-1----:R-:W2:Y:S05]  /*0040*/  LDG.E R3, desc[UR36][R4.64] ;  /* 0x0000002404037981 */ /* 0x002eaa000c1e1900 */
[----:B------:R-:W0:Y:S01]  /*0050*/  S2UR UR4, SR_CTAID.X ;  /* 0x00000000000479c3 */ /* 0x000e220000002500 */
[----:B------:R-:W-:Y:S01]  /*0060*/  IMAD.MOV.U32 R10, RZ, RZ, 0x2 ;  /* 0x00000002ff0a7424 */ /* 0x000fe200078e00ff */
[----:B------:R-:W1:Y:S01]  /*0070*/  LDCU UR5, c[0x0][0x2f8] ;  /* 0x00005f00ff0577ac */ /* 0x000e620008000800 */
[----:B------:R-:W3:Y:S01]  /*0080*/  S2R R0, SR_TID.X ;  /* 0x0000000000007919 */ /* 0x000ee20000002100 */
[----:B------:R-:W-:Y:S01]  /*0090*/  IMAD.MOV.U32 R11, RZ, RZ, 0x0 ;  /* 0x00000000ff0b7424 */ /* 0x000fe200078e00ff */
[----:B------:R-:W-:Y:S01]  /*00a0*/  BSSY.RECONVERGENT B0, `(.L_x_0) ;  /* 0x000010d000007945 */ /* 0x000fe20003800200 */
[----:B------:R-:W4:Y:S01]  /*00b0*/  LDCU UR6, c[0x0][0x2fc] ;  /* 0x00005f80ff0677ac */ /* 0x000f220008000800 */
[----:B-1----:R-:W-:Y:S01]  /*00c0*/  IADD3 R6, P1, PT, R1, UR5, RZ ;  /* 0x0000000501067c10 */ /* 0x002fe2000ff3e0ff */
[----:B0-----:R-:W-:-:S06]  /*00d0*/  USHF.L.U32 UR4, UR4, 0xa, URZ ;  /* 0x0000000a04047899 */ /* 0x001fcc00080006ff */
[----:B---3--:R-:W-:-:S04]  /*00e0*/  LOP3.LUT R2, R0, UR4, RZ, 0xfc, !PT ;  /* 0x0000000400027c12 */ /* 0x008fc8000f8efcff */
[----:B------:R-:W-:Y:S02]  /*00f0*/  SHF.R.S32.HI R9, RZ, 0x1f, R2 ;  /* 0x0000001fff097819 */ /* 0x000fe40000011402 */
[----:B--2---:R-:W-:-:S05]  /*0100*/  SHF.L.U32 R7, R3, 0x1, RZ ;  /* 0x0000000103077819 */ /* 0x004fca00000006ff */
[----:B------:R-:W-:-:S04]  /*0110*/  IMAD.WIDE R10, R7, 0x2, -R10 ;  /* 0x00000002070a7825 */ /* 0x000fc800078e0a0a */
[----:B----4-:R-:W-:Y:S01]  /*0120*/  IMAD.X R7, RZ, RZ, UR6, P1 ;  /* 0x00000006ff077e24 */ /* 0x010fe200088e06ff */
[----:B------:R-:W-:-:S04]  /*0130*/  ISETP.GT.U32.AND P0, PT, R10, R2, PT ;  /* 0x000000020a00720c */ /* 0x000fc80003f04070 */
[----:B------:R-:W-:-:S13]  /*0140*/  ISETP.GT.AND.EX P0, PT, R11, R9, PT, P0 ;  /* 0x000000090b00720c */ /* 0x000fda0003f04300 */
[----:B------:R-:W-:Y:S05]  /*0150*/  @!P0 BRA `(.L_x_1) ;  /* 0x0000001000048947 */ /* 0x000fea0003800000 */
[----:B------:R-:W0:Y:S01]  /*0160*/  LDCU.64 UR4, c[0x0][0x388] ;  /* 0x00007100ff0477ac */ /* 0x000e220008000a00 */
[----:B------:R-:W-:Y:S01]  /*0170*/  LEA.HI R5, R2, R2, RZ, 0x1 ;  /* 0x0000000202057211 */ /* 0x000fe200078f08ff */
[----:B------:R-:W-:Y:S01]  /*0180*/  BSSY.RECONVERGENT B1, `(.L_x_2) ;  /* 0x000002a000017945 */ /* 0x000fe20003800200 */
[----:B------:R-:W-:Y:S02]  /*0190*/  SHF.R.S32.HI R15, RZ, 0x1f, R3 ;  /* 0x0000001fff0f7819 */ /* 0x000fe40000011403 */
[----:B------:R-:W-:-:S04]  /*01a0*/  SHF.R.S32.HI R8, RZ, 0x1, R5 ;  /* 0x00000001ff087819 */ /* 0x000fc80000011405 */
[----:B------:R-:W-:Y:S02]  /*01b0*/  ISETP.GT.U32.AND P0, PT, R3, R8, PT ;  /* 0x000000080300720c */ /* 0x000fe40003f04070 */
[----:B------:R-:W-:-:S04]  /*01c0*/  SHF.R.S32.HI R4, RZ, 0x1f, R8 ;  /* 0x0000001fff047819 */ /* 0x000fc80000011408 */
[----:B------:R-:W-:Y:S02]  /*01d0*/  ISETP.GT.AND.EX P0, PT, R15, R4, PT, P0 ;  /* 0x000000040f00720c */ /* 0x000fe40003f04300 */
[----:B0-----:R-:W-:-:S04]  /*01e0*/  LEA R12, P1, R2, UR4, 0x3 ;  /* 0x00000004020c7c11 */ /* 0x001fc8000f8218ff */
[----:B------:R-:W-:-:S05]  /*01f0*/  LEA.HI.X R13, R2, UR5, R9, 0x3, P1 ;  /* 0x00000005020d7c11 */ /* 0x000fca00088f1c09 */
[----:B------:R0:W-:Y:S02]  /*0200*/  STG.E.64 desc[UR36][R12.64+0x8], RZ ;  /* 0x000008ff0c007986 */ /* 0x0001e4000c101b24 */
[C---:B------:R-:W-:Y:S01]  /*0210*/  @P0 VIADD R4, R8.reuse, 0x2 ;  /* 0x0000000208040836 */ /* 0x040fe20000000000 */
[----:B------:R-:W-:-:S04]  /*0220*/  @P0 IADD3 R3, PT, PT, R8, 0x1, RZ ;  /* 0x0000000108030810 */ /* 0x000fc80007ffe0ff */
[----:B------:R-:W-:Y:S01]  /*0230*/  @P0 LEA.HI R9, R4, R4, RZ, 0x1 ;  /* 0x0000000404090211 */ /* 0x000fe200078f08ff */
[----:B------:R-:W-:-:S03]  /*0240*/  @P0 IMAD.MOV.U32 R4, RZ, RZ, 0x1 ;  /* 0x00000001ff040424 */ /* 0x000fc600078e00ff */
[----:B------:R-:W-:Y:S01]  /*0250*/  @P0 SHF.R.S32.HI R9, RZ, 0x1, R9 ;  /* 0x00000001ff090819 */ /* 0x000fe20000011409 */
[----:B0-----:R-:W-:Y:S06]  /*0260*/  @P0 BRA `(.L_x_3) ;  /* 0x00000000006c0947 */ /* 0x001fec0003800000 */
[-C--:B------:R-:W-:Y:S02]  /*0270*/  IABS R16, R3.reuse ;  /* 0x0000000300107213 */ /* 0x080fe40000000000 */
[----:B------:R-:W-:Y:S02]  /*0280*/  IABS R17, R3 ;  /* 0x0000000300117213 */ /* 0x000fe40000000000 */
[----:B------:R-:W0:Y:S01]  /*0290*/  I2F.RP R4, R16 ;  /* 0x0000001000047306 */ /* 0x000e220000209400 */
[----:B------:R-:W-:Y:S02]  /*02a0*/  ISETP.GE.AND P2, PT, R8, RZ, PT ;  /* 0x000000ff0800720c */ /* 0x000fe40003f46270 */
[----:B------:R-:W-:-:S05]  /*02b0*/  IMAD.MOV R17, RZ, RZ, -R17 ;  /* 0x000000ffff117224 */ /* 0x000fca00078e0a11 */
[----:B0-----:R-:W0:Y:S02]  /*02c0*/  MUFU.RCP R4, R4 ;  /* 0x0000000400047308 */ /* 0x001e240000001000 */
[----:B0-----:R-:W-:Y:S01]  /*02d0*/  VIADD R14, R4, 0xffffffe ;  /* 0x0ffffffe040e7836 */ /* 0x001fe20000000000 */
[----:B------:R-:W-:-:S05]  /*02e0*/  IABS R4, R8 ;  /* 0x0000000800047213 */ /* 0x000fca0000000000 */
[----:B------:R0:W1:Y:S02]  /*02f0*/  F2I.FTZ.U32.TRUNC.NTZ R15, R14 ;  /* 0x0000000e000f7305 */ /* 0x000064000021f000 */
[----:B0-----:R-:W-:Y:S01]  /*0300*/  IMAD.MOV.U32 R14, RZ, RZ, RZ ;  /* 0x000000ffff0e7224 */ /* 0x001fe200078e00ff */
[----:B-1----:R-:W-:-:S05]  /*0310*/  IADD3 R9, PT, PT, RZ, -R15, RZ ;  /* 0x8000000fff097210 */ /* 0x002fca0007ffe0ff */
[----:B------:R-:W-:-:S04]  /*0320*/  IMAD R9, R9, R16, RZ ;  /* 0x0000001009097224 */ /* 0x000fc800078e02ff */
[----:B------:R-:W-:Y:S01]  /*0330*/  IMAD.HI.U32 R15, R15, R9, R14 ;  /* 0x000000090f0f7227 */ /* 0x000fe200078e000e */
[----:B------:R-:W-:-:S05]  /*0340*/  MOV R9, R17 ;  /* 0x0000001100097202 */ /* 0x000fca0000000f00 */
[----:B------:R-:W-:-:S04]  /*0350*/  IMAD.HI.U32 R15, R15, R4, RZ ;  /* 0x000000040f0f7227 */ /* 0x000fc800078e00ff */
[----:B------:R-:W-:-:S05]  /*0360*/  IMAD R15, R15, R9, R4 ;  /* 0x000000090f0f7224 */ /* 0x000fca00078e0204 */
[----:B------:R-:W-:-:S13]  /*0370*/  ISETP.GT.U32.AND P0, PT, R16, R15, PT ;  /* 0x0000000f1000720c */ /* 0x000fda0003f04070 */
[----:B------:R-:W-:Y:S01]  /*0380*/  @!P0 IMAD.IADD R15, R15, 0x1, -R16 ;  /* 0x000000010f0f8824 */ /* 0x000fe200078e0a10 */
[----:B------:R-:W-:-:S04]  /*0390*/  ISETP.NE.AND P0, PT, R3, RZ, PT ;  /* 0x000000ff0300720c */ /* 0x000fc80003f05270 */
[----:B------:R-:W-:-:S13]  /*03a0*/  ISETP.GT.U32.AND P1, PT, R16, R15, PT ;  /* 0x0000000f1000720c */ /* 0x000fda0003f24070 */
[----:B------:R-:W-:-:S05]  /*03b0*/  @!P1 IMAD.IADD R15, R15, 0x1, -R16 ;  /* 0x000000010f0f9824 */ /* 0x000fca00078e0a10 */
[----:B------:R-:W-:Y:S02]  /*03c0*/  @!P2 IADD3 R15, PT, PT, -R15, RZ, RZ ;  /* 0x000000ff0f0fa210 */ /* 0x000fe40007ffe1ff */
[----:B------:R-:W-:-:S05]  /*03d0*/  @!P0 LOP3.LUT R15, RZ, R3, RZ, 0x33, !PT ;  /* 0x00000003ff0f8212 */ /* 0x000fca00078e33ff */
[----:B------:R-:W-:-:S04]  /*03e0*/  VIADD R4, R15, 0x2 ;  /* 0x000000020f047836 */ /* 0x000fc80000000000 */
[----:B------:R-:W-:-:S05]  /*03f0*/  IMAD.IADD R8, R3, 0x1, -R4 ;  /* 0x0000000103087824 */ /* 0x000fca00078e0a04 */
[----:B------:R-:W-:-:S04]  /*0400*/  LEA.HI R8, R8, R8, RZ, 0x1 ;  /* 0x0000000808087211 */ /* 0x000fc800078f08ff */
[----:B------:R-:W-:-:S07]  /*0410*/  LEA.HI.SX32 R9, R8, 0x1, 0x1f ;  /* 0x0000000108097811 */ /* 0x000fce00078ffaff */
.L_x_3:
[----:B------:R-:W-:Y:S05]  /*0420*/  BSYNC.RECONVERGENT B1 ;  /* 0x0000000000017941 */ /* 0x000fea0003800200 */
.L_x_2:
[----:B------:R-:W-:Y:S01]  /*0430*/  ISETP.GE.AND P0, PT, R9, 0x2, PT ;  /* 0x000000020900780c */ /* 0x000fe20003f06270 */
[----:B------:R-:W-:-:S12]  /*0440*/  BSSY.RECONVERGENT B1, `(.L_x_4) ;  /* 0x0000017000017945 */ /* 0x000fd80003800200 */
[----:B------:R-:W-:Y:S05]  /*0450*/  @!P0 BRA `(.L_x_5) ;  /* 0x0000000000408947 */ /* 0x000fea0003800000 */
[----:B------:R-:W-:Y:S02]  /*0460*/  LOP3.LUT R8, R2, 0x80000001, RZ, 0xc0, !PT ;  /* 0x8000000102087812 */ /* 0x000fe400078ec0ff */
[----:B------:R-:W-:Y:S02]  /*0470*/  LOP3.LUT R5, R5, 0xfffffffe, RZ, 0xc0, !PT ;  /* 0xfffffffe05057812 */ /* 0x000fe400078ec0ff */
[----:B------:R-:W-:Y:S02]  /*0480*/  ISETP.NE.AND P0, PT, R8, 0x1, PT ;  /* 0x000000010800780c */ /* 0x000fe40003f05270 */
[----:B------:R-:W-:Y:S02]  /*0490*/  SHF.R.U32.HI R14, RZ, 0x1, R9 ;  /* 0x00000001ff0e7819 */ /* 0x000fe40000011609 */
[----:B------:R-:W-:-:S03]  /*04a0*/  IADD3 R5, PT, PT, R2, -R5, RZ ;  /* 0x8000000502057210 */ /* 0x000fc60007ffe0ff */
[----:B------:R-:W-:Y:S02]  /*04b0*/  IMAD.MOV R8, RZ, RZ, -R14 ;  /* 0x000000ffff087224 */ /* 0x000fe400078e0a0e */
[----:B------:R-:W-:Y:S02]  /*04c0*/  IMAD R4, R14, R5, R4 ;  /* 0x000000050e047224 */ /* 0x000fe400078e0204 */
[----:B------:R-:W-:Y:S02]  /*04d0*/  IMAD R3, R5, R8, R3 ;  /* 0x0000000805037224 */ /* 0x000fe400078e0203 */
[----:B------:R-:W-:-:S04]  /*04e0*/  @!P0 LOP3.LUT R0, R0, 0x1, RZ, 0xc0, !PT ;  /* 0x0000000100008812 */ /* 0x000fc800078ec0ff */
[----:B------:R-:W-:-:S04]  /*04f0*/  @!P0 ISETP.NE.U32.AND P1, PT, R0, 0x1, PT ;  /* 0x000000010000880c */ /* 0x000fc80003f25070 */
[----:B------:R-:W-:-:S04]  /*0500*/  @!P0 SEL R0, R14, RZ, !P1 ;  /* 0x000000ff0e008207 */ /* 0x000fc80004800000 */
[C---:B------:R-:W-:Y:S01]  /*0510*/  @!P0 IADD3 R8, PT, PT, R3.reuse, R0, -R9 ;  /* 0x0000000003088210 */ /* 0x040fe20007ffe809 */
[----:B------:R-:W-:Y:S01]  /*0520*/  @P0 IMAD.IADD R8, R3, 0x1, -R14 ;  /* 0x0000000103080824 */ /* 0x000fe200078e0a0e */
[C---:B------:R-:W-:Y:S02]  /*0530*/  @!P0 IADD3 R5, PT, PT, R4.reuse, R9, -R0 ;  /* 0x0000000904058210 */ /* 0x040fe40007ffe800 */
[----:B------:R-:W-:Y:S01]  /*0540*/  @P0 IADD3 R5, PT, PT, R4, R14, RZ ;  /* 0x0000000e04050210 */ /* 0x000fe20007ffe0ff */
[----:B------:R-:W-:Y:S06]  /*0550*/  BRA `(.L_x_6) ;  /* 0x0000000000147947 */ /* 0x000fec0003800000 */
.L_x_5:
[----:B------:R-:W-:-:S04]  /*0560*/  LOP3.LUT R0, R2, 0x80000001, RZ, 0xc0, !PT ;  /* 0x8000000102007812 */ /* 0x000fc800078ec0ff */
[----:B------:R-:W-:-:S04]  /*0570*/  ISETP.NE.AND P0, PT, R0, 0x1, PT ;  /* 0x000000010000780c */ /* 0x000fc80003f05270 */
[----:B------:R-:W-:-:S05]  /*0580*/  SEL R5, R9, RZ, !P0 ;  /* 0x000000ff09057207 */ /* 0x000fca0004000000 */
[--C-:B------:R-:W-:Y:S02]  /*0590*/  IMAD.IADD R8, R3, 0x1, -R5.reuse ;  /* 0x0000000103087824 */ /* 0x100fe400078e0a05 */
[----:B------:R-:W-:-:S07]  /*05a0*/  IMAD.IADD R5, R4, 0x1, R5 ;  /* 0x0000000104057824 */ /* 0x000fce00078e0205 */
.L_x_6:
[----:B------:R-:W-:Y:S05]  /*05b0*/  BSYNC.RECONVERGENT B1 ;  /* 0x0000000000017941 */ /* 0x000fea0003800200 */
.L_x_4:
[----:B------:R-:W-:-:S04]  /*05c0*/  ISETP.NE.AND P0, PT, R4, R5, PT ;  /* 0x000000050400720c */ /* 0x000fc80003f05270 */
[----:B------:R-:W-:-:S13]  /*05d0*/  ISETP.EQ.OR P0, PT, R3, R8, !P0 ;  /* 0x000000080300720c */ /* 0x000fda0004702670 */
[----:B------:R-:W-:Y:S05]  /*05e0*/  @P0 BRA `(.L_x_1) ;  /* 0x0000000800e00947 */ /* 0x000fea0003800000 */
[----:B------:R-:W-:Y:S01]  /*05f0*/  LOP3.LUT R0, RZ, R8, RZ, 0x33, !PT ;  /* 0x00000008ff007212 */ /* 0x000fe200078e33ff */
[----:B------:R-:W-:Y:S01]  /*0600*/  BSSY.RECONVERGENT B1, `(.L_x_7) ;  /* 0x0000033000017945 */ /* 0x000fe20003800200 */
[----:B------:R-:W-:Y:S01]  /*0610*/  LOP3.LUT R20, RZ, R4, RZ, 0x33, !PT ;  /* 0x00000004ff147212 */ /* 0x000fe200078e33ff */
[----:B------:R-:W-:Y:S01]  /*0620*/  IMAD.MOV.U32 R9, RZ, RZ, RZ ;  /* 0x000000ffff097224 */ /* 0x000fe200078e00ff */
[----:B------:R-:W-:-:S04]  /*0630*/  IADD3 R0, PT, PT, R3, R0, RZ ;  /* 0x0000000003007210 */ /* 0x000fc80007ffe0ff */
[----:B------:R-:W-:-:S04]  /*0640*/  VIADDMNMX.U32 R20, R5, R20, R0, PT ;  /* 0x0000001405147246 */ /* 0x000fc80003800000 */
[----:B------:R-:W-:-:S04]  /*0650*/  LOP3.LUT R0, R20, 0x3, RZ, 0xc0, !PT ;  /* 0x0000000314007812 */ /* 0x000fc800078ec0ff */
[----:B------:R-:W-:Y:S01]  /*0660*/  ISETP.NE.AND P0, PT, R0, 0x3, PT ;  /* 0x000000030000780c */ /* 0x000fe20003f05270 */
[----:B------:R-:W-:-:S12]  /*0670*/  IMAD.MOV.U32 R0, RZ, RZ, RZ ;  /* 0x000000ffff007224 */ /* 0x000fd800078e00ff */
[----:B------:R-:W-:Y:S05]  /*0680*/  @!P0 BRA `(.L_x_8) ;  /* 0x0000000000a88947 */ /* 0x000fea0003800000 */
[----:B------:R-:W-:Y:S01]  /*0690*/  IADD3 R0, PT, PT, R20, 0x1, RZ ;  /* 0x0000000114007810 */ /* 0x000fe20007ffe0ff */
[----:B------:R-:W-:-:S03]  /*06a0*/  IMAD.MOV.U32 R9, RZ, RZ, RZ ;  /* 0x000000ffff097224 */ /* 0x000fc600078e00ff */
[----:B------:R-:W-:Y:S01]  /*06b0*/  LOP3.LUT R21, R0, 0x3, RZ, 0xc0, !PT ;  /* 0x0000000300157812 */ /* 0x000fe200078ec0ff */
[----:B------:R-:W-:-:S03]  /*06c0*/  IMAD.MOV.U32 R0, RZ, RZ, RZ ;  /* 0x000000ffff007224 */ /* 0x000fc600078e00ff */
[----:B------:R-:W-:-:S07]  /*06d0*/  IADD3 R21, PT, PT, -R21, RZ, RZ ;  /* 0x000000ff15157210 */ /* 0x000fce0007ffe1ff */
.L_x_12:
[----:B0-----:R-:W0:Y:S01]  /*06e0*/  LDC.64 R16, c[0x0][0x380] ;  /* 0x0000e000ff107b82 */ /* 0x001e220000000a00 */
[----:B------:R-:W-:Y:S01]  /*06f0*/  ISETP.GT.AND P1, PT, R3, R4, PT ;  /* 0x000000040300720c */ /* 0x000fe20003f24270 */
[----:B------:R-:W-:Y:S01]  /*0700*/  VIADD R21, R21, 0x1 ;  /* 0x0000000115157836 */ /* 0x000fe20000000000 */
[----:B------:R-:W-:Y:S04]  /*0710*/  BSSY.RECONVERGENT B2, `(.L_x_9) ;  /* 0x000001e000027945 */ /* 0x000fe80003800200 */
[----:B------:R-:W-:Y:S01]  /*0720*/  ISETP.NE.AND P0, PT, R21, RZ, PT ;  /* 0x000000ff1500720c */ /* 0x000fe20003f05270 */
[----:B01----:R-:W-:-:S06]  /*0730*/  IMAD.WIDE R14, R4, 0x8, R16 ;  /* 0x00000008040e7825 */ /* 0x003fcc00078e0210 */
[----:B------:R-:W-:Y:S06]  /*0740*/  @P1 BRA `(.L_x_10) ;  /* 0x0000000000381947 */ /* 0x000fec0003800000 */
[----:B------:R-:W-:-:S13]  /*0750*/  ISETP.NE.AND P1, PT, R3, R4, PT ;  /* 0x000000040300720c */ /* 0x000fda0003f25270 */
[----:B------:R-:W-:Y:S05]  /*0760*/  @P1 BRA `(.L_x_11) ;  /* 0x0000000000601947 */ /* 0x000fea0003800000 */
[----:B------:R-:W2:Y:S01]  /*0770*/  LDG.E.64 R14, desc[UR36][R14.64] ;  /* 0x000000240e0e7981 */ /* 0x000ea2000c1e1b00 */
[----:B------:R-:W-:Y:S01]  /*0780*/  MOV R17, R9 ;  /* 0x0000000900117202 */ /* 0x000fe20000000f00 */
[----:B------:R-:W-:Y:S02]  /*0790*/  IMAD.MOV.U32 R16, RZ, RZ, R0 ;  /* 0x000000ffff107224 */ /* 0x000fe400078e0000 */
[-C--:B--2---:R-:W-:Y:S02]  /*07a0*/  IMAD R19, R15, R14.reuse, RZ ;  /* 0x0000000e0f137224 */ /* 0x084fe400078e02ff */
[----:B------:R-:W-:-:S04]  /*07b0*/  IMAD.WIDE.U32 R16, R14, R14, R16 ;  /* 0x0000000e0e107225 */ /* 0x000fc800078e0010 */
[----:B------:R-:W-:Y:S02]  /*07c0*/  IMAD R19, R14, R15, R19 ;  /* 0x0000000f0e137224 */ /* 0x000fe400078e0213 */
[--C-:B------:R-:W-:Y:S02]  /*07d0*/  IMAD.MOV.U32 R14, RZ, RZ, R16.reuse ;  /* 0x000000ffff0e7224 */ /* 0x100fe400078e0010 */
[----:B------:R-:W-:Y:S02]  /*07e0*/  IMAD.IADD R9, R17, 0x1, R19 ;  /* 0x0000000111097824 */ /* 0x000fe400078e0213 */
[----:B------:R-:W-:-:S03]  /*07f0*/  IMAD.MOV.U32 R0, RZ, RZ, R16 ;  /* 0x000000ffff007224 */ /* 0x000fc600078e0010 */
[----:B------:R-:W-:-:S05]  /*0800*/  MOV R15, R9 ;  /* 0x00000009000f7202 */ /* 0x000fca0000000f00 */
[----:B------:R1:W-:Y:S01]  /*0810*/  STG.E.64 desc[UR36][R12.64+0x8], R14 ;  /* 0x0000080e0c007986 */ /* 0x0003e2000c101b24 */
[----:B------:R-:W-:Y:S05]  /*0820*/  BRA `(.L_x_11) ;  /* 0x0000000000307947 */ /* 0x000fea0003800000 */
.L_x_10:
[----:B------:R-:W-:Y:S01]  /*0830*/  IMAD.WIDE R16, R3, 0x8, R16 ;  /* 0x0000000803107825 */ /* 0x000fe200078e0210 */
[----:B------:R-:W2:Y:S05]  /*0840*/  LDG.E.64 R14, desc[UR36][R14.64] ;  /* 0x000000240e0e7981 */ /* 0x000eaa000c1e1b00 */
[----:B------:R-:W2:Y:S02]  /*0850*/  LDG.E.64 R16, desc[UR36][R16.64] ;  /* 0x0000002410107981 */ /* 0x000ea4000c1e1b00 */
[-C--:B--2---:R-:W-:Y:S02]  /*0860*/  IMAD R23, R17, R14.reuse, RZ ;  /* 0x0000000e11177224 */ /* 0x084fe400078e02ff */
[----:B------:R-:W-:-:S04]  /*0870*/  IMAD.WIDE.U32 R18, R16, R14, RZ ;  /* 0x0000000e10127225 */ /* 0x000fc800078e00ff */
[----:B------:R-:W-:Y:S01]  /*0880*/  IMAD R23, R16, R15, R23 ;  /* 0x0000000f10177224 */ /* 0x000fe200078e0217 */
[----:B------:R-:W-:-:S03]  /*0890*/  LEA R0, P1, R18, R0, 0x1 ;  /* 0x0000000012007211 */ /* 0x000fc600078208ff */
[----:B------:R-:W-:Y:S01]  /*08a0*/  IMAD.IADD R19, R19, 0x1, R23 ;  /* 0x0000000113137824 */ /* 0x000fe200078e0217 */
[----:B------:R-:W-:-:S04]  /*08b0*/  MOV R14, R0 ;  /* 0x00000000000e7202 */ /* 0x000fc80000000f00 */
[----:B------:R-:W-:-:S05]  /*08c0*/  LEA.HI.X R9, R18, R9, R19, 0x1, P1 ;  /* 0x0000000912097211 */ /* 0x000fca00008f0c13 */
[----:B------:R-:W-:-:S05]  /*08d0*/  IMAD.MOV.U32 R15, RZ, RZ, R9 ;  /* 0x000000ffff0f7224 */ /* 0x000fca00078e0009 */
[----:B------:R0:W-:Y:S02]  /*08e0*/  STG.E.64 desc[UR36][R12.64+0x8], R14 ;  /* 0x0000080e0c007986 */ /* 0x0001e4000c101b24 */
.L_x_11:
[----:B------:R-:W-:Y:S05]  /*08f0*/  BSYNC.RECONVERGENT B2 ;  /* 0x0000000000027941 */ /* 0x000fea0003800200 */
.L_x_9:
[----:B------:R-:W-:Y:S01]  /*0900*/  VIADD R3, R3, 0xffffffff ;  /* 0xffffffff03037836 */ /* 0x000fe20000000000 */
[----:B------:R-:W-:Y:S01]  /*0910*/  IADD3 R4, PT, PT, R4, 0x1, RZ ;  /* 0x0000000104047810 */ /* 0x000fe20007ffe0ff */
[----:B------:R-:W-:Y:S06]  /*0920*/  @P0 BRA `(.L_x_12) ;  /* 0xfffffffc006c0947 */ /* 0x000fec000383ffff */
.L_x_8:
[----:B------:R-:W-:Y:S05]  /*0930*/  BSYNC.RECONVERGENT B1 ;  /* 0x0000000000017941 */ /* 0x000fea0003800200 */
.L_x_7:
[----:B------:R-:W-:-:S13]  /*0940*/  ISETP.GE.U32.AND P0, PT, R20, 0x3, PT ;  /* 0x000000031400780c */ /* 0x000fda0003f06070 */
[----:B------:R-:W-:Y:S05]  /*0950*/  @!P0 BRA `(.L_x_1) ;  /* 0x0000000800048947 */ /* 0x000fea0003800000 */
.L_x_25:
[----:B01----:R-:W0:Y:S01]  /*0960*/  LDC.64 R14, c[0x0][0x380] ;  /* 0x0000e000ff0e7b82 */ /* 0x003e220000000a00 */
[C---:B------:R-:W-:Y:S01]  /*0970*/  ISETP.GT.AND P0, PT, R3.reuse, R4, PT ;  /* 0x000000040300720c */ /* 0x040fe20003f04270 */
[----:B------:R-:W-:Y:S01]  /*0980*/  BSSY.RECONVERGENT B1, `(.L_x_13) ;  /* 0x000001d000017945 */ /* 0x000fe20003800200 */
[----:B0-----:R-:W-:-:S04]  /*0990*/  IMAD.WIDE R16, R3, 0x8, R14 ;  /* 0x0000000803107825 */ /* 0x001fc800078e020e */
[----:B------:R-:W-:-:S07]  /*09a0*/  IMAD.WIDE R14, R4, 0x8, R14 ;  /* 0x00000008040e7825 */ /* 0x000fce00078e020e */
[----:B------:R-:W-:Y:S05]  /*09b0*/  @!P0 BRA `(.L_x_14) ;  /* 0x0000000000308947 */ /* 0x000fea0003800000 */
[----:B------:R-:W2:Y:S04]  /*09c0*/  LDG.E.64 R22, desc[UR36][R16.64] ;  /* 0x0000002410167981 */ /* 0x000ea8000c1e1b00 */
[----:B------:R-:W2:Y:S02]  /*09d0*/  LDG.E.64 R20, desc[UR36][R14.64] ;  /* 0x000000240e147981 */ /* 0x000ea4000c1e1b00 */
[-C--:B--2---:R-:W-:Y:S02]  /*09e0*/  IMAD R23, R23, R20.reuse, RZ ;  /* 0x0000001417177224 */ /* 0x084fe400078e02ff */
[----:B------:R-:W-:-:S04]  /*09f0*/  IMAD.WIDE.U32 R18, R22, R20, RZ ;  /* 0x0000001416127225 */ /* 0x000fc800078e00ff */
[----:B------:R-:W-:Y:S01]  /*0a00*/  IMAD R23, R22, R21, R23 ;  /* 0x0000001516177224 */ /* 0x000fe200078e0217 */
[----:B------:R-:W-:-:S03]  /*0a10*/  LEA R0, P0, R18, R0, 0x1 ;  /* 0x0000000012007211 */ /* 0x000fc600078008ff */
[----:B------:R-:W-:-:S05]  /*0a20*/  IMAD.IADD R19, R19, 0x1, R23 ;  /* 0x0000000113137824 */ /* 0x000fca00078e0217 */
[----:B------:R-:W-:Y:S01]  /*0a30*/  LEA.HI.X R9, R18, R9, R19, 0x1, P0 ;  /* 0x0000000912097211 */ /* 0x000fe200000f0c13 */
[----:B------:R-:W-:-:S03]  /*0a40*/  IMAD.MOV.U32 R18, RZ, RZ, R0 ;  /* 0x000000ffff127224 */ /* 0x000fc600078e0000 */
[----:B------:R-:W-:-:S05]  /*0a50*/  MOV R19, R9 ;  /* 0x0000000900137202 */ /* 0x000fca0000000f00 */
[----:B------:R0:W-:Y:S01]  /*0a60*/  STG.E.64 desc[UR36][R12.64+0x8], R18 ;  /* 0x000008120c007986 */ /* 0x0001e2000c101b24 */
[----:B------:R-:W-:Y:S05]  /*0a70*/  BRA `(.L_x_15) ;  /* 0x0000000000347947 */ /* 0x000fea0003800000 */
.L_x_14:
[----:B------:R-:W-:-:S13]  /*0a80*/  ISETP.NE.AND P0, PT, R3, R4, PT ;  /* 0x000000040300720c */ /* 0x000fda0003f05270 */
[----:B------:R-:W-:Y:S05]  /*0a90*/  @P0 BRA `(.L_x_15) ;  /* 0x00000000002c0947 */ /* 0x000fea0003800000 */
[----:B------:R-:W2:Y:S01]  /*0aa0*/  LDG.E.64 R18, desc[UR36][R14.64] ;  /* 0x000000240e127981 */ /* 0x000ea2000c1e1b00 */
[----:B------:R-:W-:Y:S02]  /*0ab0*/  IMAD.MOV.U32 R20, RZ, RZ, R0 ;  /* 0x000000ffff147224 */ /* 0x000fe400078e0000 */
[----:B------:R-:W-:Y:S02]  /*0ac0*/  IMAD.MOV.U32 R21, RZ, RZ, R9 ;  /* 0x000000ffff157224 */ /* 0x000fe400078e0009 */
[-C--:B--2---:R-:W-:Y:S02]  /*0ad0*/  IMAD R23, R19, R18.reuse, RZ ;  /* 0x0000001213177224 */ /* 0x084fe400078e02ff */
[----:B------:R-:W-:-:S04]  /*0ae0*/  IMAD.WIDE.U32 R20, R18, R18, R20 ;  /* 0x0000001212147225 */ /* 0x000fc800078e0014 */
[----:B------:R-:W-:Y:S01]  /*0af0*/  IMAD R23, R18, R19, R23 ;  /* 0x0000001312177224 */ /* 0x000fe200078e0217 */
[----:B------:R-:W-:Y:S01]  /*0b00*/  MOV R0, R20 ;  /* 0x0000001400007202 */ /* 0x000fe20000000f00 */
[----:B------:R-:W-:-:S03]  /*0b10*/  IMAD.MOV.U32 R18, RZ, RZ, R20 ;  /* 0x000000ffff127224 */ /* 0x000fc600078e0014 */
[----:B------:R-:W-:-:S05]  /*0b20*/  IADD3 R9, PT, PT, R21, R23, RZ ;  /* 0x0000001715097210 */ /* 0x000fca0007ffe0ff */
[----:B------:R-:W-:-:S05]  /*0b30*/  IMAD.MOV.U32 R19, RZ, RZ, R9 ;  /* 0x000000ffff137224 */ /* 0x000fca00078e0009 */
[----:B------:R1:W-:Y:S02]  /*0b40*/  STG.E.64 desc[UR36][R12.64+0x8], R18 ;  /* 0x000008120c007986 */ /* 0x0003e4000c101b24 */
.L_x_15:
[----:B------:R-:W-:Y:S05]  /*0b50*/  BSYNC.RECONVERGENT B1 ;  /* 0x0000000000017941 */ /* 0x000fea0003800200 */
.L_x_13:
[----:B01----:R-:W-:Y:S01]  /*0b60*/  VIADD R18, R3, 0xffffffff ;  /* 0xffffffff03127836 */ /* 0x003fe20000000000 */
[----:B------:R-:W-:Y:S01]  /*0b70*/  BSSY.RECONVERGENT B1, `(.L_x_16) ;  /* 0x000001d000017945 */ /* 0x000fe20003800200 */
[----:B------:R-:W-:-:S05]  /*0b80*/  VIADD R19, R4, 0x1 ;  /* 0x0000000104137836 */ /* 0x000fca0000000000 */
[----:B------:R-:W-:-:S13]  /*0b90*/  ISETP.GT.AND P0, PT, R18, R19, PT ;  /* 0x000000131200720c */ /* 0x000fda0003f04270 */
[----:B------:R-:W-:Y:S05]  /*0ba0*/  @P0 BRA `(.L_x_17) ;  /* 0x0000000000380947 */ /* 0x000fea0003800000 */
[----:B------:R-:W-:-:S13]  /*0bb0*/  ISETP.NE.AND P0, PT, R18, R19, PT ;  /* 0x000000131200720c */ /* 0x000fda0003f05270 */
[----:B------:R-:W-:Y:S05]  /*0bc0*/  @P0 BRA `(.L_x_18) ;  /* 0x00000000005c0947 */ /* 0x000fea0003800000 */
[----:B------:R-:W2:Y:S01]  /*0bd0*/  LDG.E.64 R18, desc[UR36][R16.64+-0x8] ;  /* 0xfffff82410127981 */ /* 0x000ea2000c1e1b00 */
[----:B------:R-:W-:Y:S01]  /*0be0*/  MOV R20, R0 ;  /* 0x0000000000147202 */ /* 0x000fe20000000f00 */
[----:B------:R-:W-:Y:S02]  /*0bf0*/  IMAD.MOV.U32 R21, RZ, RZ, R9 ;  /* 0x000000ffff157224 */ /* 0x000fe400078e0009 */
[-C--:B--2---:R-:W-:Y:S02]  /*0c00*/  IMAD R23, R19, R18.reuse, RZ ;  /* 0x0000001213177224 */ /* 0x084fe400078e02ff */
[----:B------:R-:W-:-:S04]  /*0c10*/  IMAD.WIDE.U32 R20, R18, R18, R20 ;  /* 0x0000001212147225 */ /* 0x000fc800078e0014 */
[----:B------:R-:W-:Y:S01]  /*0c20*/  IMAD R23, R18, R19, R23 ;  /* 0x0000001312177224 */ /* 0x000fe200078e0217 */
[----:B------:R-:W-:Y:S01]  /*0c30*/  MOV R18, R20 ;  /* 0x0000001400127202 */ /* 0x000fe20000000f00 */
[----:B------:R-:W-:Y:S02]  /*0c40*/  IMAD.MOV.U32 R0, RZ, RZ, R20 ;  /* 0x000000ffff007224 */ /* 0x000fe400078e0014 */
[----:B------:R-:W-:-:S04]  /*0c50*/  IMAD.IADD R9, R21, 0x1, R23 ;  /* 0x0000000115097824 */ /* 0x000fc800078e0217 */
[----:B------:R-:W-:-:S05]  /*0c60*/  IMAD.MOV.U32 R19, RZ, RZ, R9 ;  /* 0x000000ffff137224 */ /* 0x000fca00078e0009 */
[----:B------:R1:W-:Y:S01]  /*0c70*/  STG.E.64 desc[UR36][R12.64+0x8], R18 ;  /* 0x000008120c007986 */ /* 0x0003e2000c101b24 */
[----:B------:R-:W-:Y:S05]  /*0c80*/  BRA `(.L_x_18) ;  /* 0x00000000002c7947 */ /* 0x000fea0003800000 */
.L_x_17:
[----:B------:R-:W2:Y:S04]  /*0c90*/  LDG.E.64 R18, desc[UR36][R16.64+-0x8] ;  /* 0xfffff82410127981 */ /* 0x000ea8000c1e1b00 */
[----:B------:R-:W2:Y:S02]  /*0ca0*/  LDG.E.64 R20, desc[UR36][R14.64+0x8] ;  /* 0x000008240e147981 */ /* 0x000ea4000c1e1b00 */
[-C--:B--2---:R-:W-:Y:S02]  /*0cb0*/  IMAD R19, R19, R20.reuse, RZ ;  /* 0x0000001413137224 */ /* 0x084fe400078e02ff */
[----:B------:R-:W-:-:S04]  /*0cc0*/  IMAD.WIDE.U32 R22, R18, R20, RZ ;  /* 0x0000001412167225 */ /* 0x000fc800078e00ff */
[----:B------:R-:W-:Y:S01]  /*0cd0*/  IMAD R19, R18, R21, R19 ;  /* 0x0000001512137224 */ /* 0x000fe200078e0213 */
[----:B------:R-:W-:-:S04]  /*0ce0*/  LEA R0, P0, R22, R0, 0x1 ;  /* 0x0000000016007211 */ /* 0x000fc800078008ff */
[----:B------:R-:W-:-:S04]  /*0cf0*/  IADD3 R18, PT, PT, R23, R19, RZ ;  /* 0x0000001317127210 */ /* 0x000fc80007ffe0ff */
[----:B------:R-:W-:Y:S01]  /*0d00*/  LEA.HI.X R9, R22, R9, R18, 0x1, P0 ;  /* 0x0000000916097211 */ /* 0x000fe200000f0c12 */
[----:B------:R-:W-:-:S04]  /*0d10*/  IMAD.MOV.U32 R18, RZ, RZ, R0 ;  /* 0x000000ffff127224 */ /* 0x000fc800078e0000 */
[----:B------:R-:W-:-:S05]  /*0d20*/  IMAD.MOV.U32 R19, RZ, RZ, R9 ;  /* 0x000000ffff137224 */ /* 0x000fca00078e0009 */
[----:B------:R0:W-:Y:S02]  /*0d30*/  STG.E.64 desc[UR36][R12.64+0x8], R18 ;  /* 0x000008120c007986 */ /* 0x0001e4000c101b24 */
.L_x_18:
[----:B------:R-:W-:Y:S05]  /*0d40*/  BSYNC.RECONVERGENT B1 ;  /* 0x0000000000017941 */ /* 0x000fea0003800200 */
.L_x_16:
[----:B01----:R-:W-:Y:S01]  /*0d50*/  VIADD R19, R4, 0x2 ;  /* 0x0000000204137836 */ /* 0x003fe20000000000 */
[----:B------:R-:W-:Y:S01]  /*0d60*/  IADD3 R18, PT, PT, R3, -0x2, RZ ;  /* 0xfffffffe03127810 */ /* 0x000fe20007ffe0ff */
[----:B------:R-:W-:Y:S03]  /*0d70*/  BSSY.RECONVERGENT B1, `(.L_x_19) ;  /* 0x000001c000017945 */ /* 0x000fe60003800200 */
        /* <DEDUP_REMOVED lines=16> */
.L_x_20:
[----:B------:R-:W2:Y:S04]  /*0e80*/  LDG.E.64 R18, desc[UR36][R16.64+-0x10] ;  /* 0xfffff02410127981 */ /* 0x000ea8000c1e1b00 */
[----:B------:R-:W2:Y:S02]  /*0e90*/  LDG.E.64 R20, desc[UR36][R14.64+0x10] ;  /* 0x000010240e147981 */ /* 0x000ea4000c1e1b00 */
[-C--:B--2---:R-:W-:Y:S02]  /*0ea0*/  IMAD R19, R19, R20.reuse, RZ ;  /* 0x0000001413137224 */ /* 0x084fe400078e02ff */
[----:B------:R-:W-:-:S04]  /*0eb0*/  IMAD.WIDE.U32 R22, R18, R20, RZ ;  /* 0x0000001412167225 */ /* 0x000fc800078e00ff */
[----:B------:R-:W-:Y:S01]  /*0ec0*/  IMAD R19, R18, R21, R19 ;  /* 0x0000001512137224 */ /* 0x000fe200078e0213 */
[----:B------:R-:W-:-:S03]  /*0ed0*/  LEA R0, P0, R22, R0, 0x1 ;  /* 0x0000000016007211 */ /* 0x000fc600078008ff */
[----:B------:R-:W-:-:S05]  /*0ee0*/  IMAD.IADD R18, R23, 0x1, R19 ;  /* 0x0000000117127824 */ /* 0x000fca00078e0213 */
[----:B------:R-:W-:Y:S02]  /*0ef0*/  LEA.HI.X R9, R22, R9, R18, 0x1, P0 ;  /* 0x0000000916097211 */ /* 0x000fe400000f0c12 */
[----:B------:R-:W-:-:S03]  /*0f00*/  MOV R18, R0 ;  /* 0x0000000000127202 */ /* 0x000fc60000000f00 */
[----:B------:R-:W-:-:S05]  /*0f10*/  IMAD.MOV.U32 R19, RZ, RZ, R9 ;  /* 0x000000ffff137224 */ /* 0x000fca00078e0009 */
[----:B------:R0:W-:Y:S02]  /*0f20*/  STG.E.64 desc[UR36][R12.64+0x8], R18 ;  /* 0x000008120c007986 */ /* 0x0001e4000c101b24 */
.L_x_21:
[----:B------:R-:W-:Y:S05]  /*0f30*/  BSYNC.RECONVERGENT B1 ;  /* 0x0000000000017941 */ /* 0x000fea0003800200 */
.L_x_19:
[----:B01----:R-:W-:Y:S01]  /*0f40*/  VIADD R18, R3, 0xfffffffd ;  /* 0xfffffffd03127836 */ /* 0x003fe20000000000 */
[----:B------:R-:W-:Y:S01]  /*0f50*/  IADD3 R19, PT, PT, R4, 0x3, RZ ;  /* 0x0000000304137810 */ /* 0x000fe20007ffe0ff */
[----:B------:R-:W-:Y:S03]  /*0f60*/  BSSY.RECONVERGENT B1, `(.L_x_22) ;  /* 0x000001b000017945 */ /* 0x000fe60003800200 */
[----:B------:R-:W-:-:S13]  /*0f70*/  ISETP.GT.AND P0, PT, R18, R19, PT ;  /* 0x000000131200720c */ /* 0x000fda0003f04270 */
[----:B------:R-:W-:Y:S05]  /*0f80*/  @P0 BRA `(.L_x_23) ;  /* 0x0000000000340947 */ /* 0x000fea0003800000 */
[----:B------:R-:W-:-:S13]  /*0f90*/  ISETP.NE.AND P0, PT, R18, R19, PT ;  /* 0x000000131200720c */ /* 0x000fda0003f05270 */
[----:B------:R-:W-:Y:S05]  /*0fa0*/  @P0 BRA `(.L_x_24) ;  /* 0x0000000000580947 */ /* 0x000fea0003800000 */
[----:B------:R-:W2:Y:S01]  /*0fb0*/  LDG.E.64 R16, desc[UR36][R16.64+-0x18] ;  /* 0xffffe82410107981 */ /* 0x000ea2000c1e1b00 */
[----:B------:R-:W-:Y:S02]  /*0fc0*/  IMAD.MOV.U32 R14, RZ, RZ, R0 ;  /* 0x000000ffff0e7224 */ /* 0x000fe400078e0000 */
[----:B------:R-:W-:Y:S02]  /*0fd0*/  IMAD.MOV.U32 R15, RZ, RZ, R9 ;  /* 0x000000ffff0f7224 */ /* 0x000fe400078e0009 */
[-C--:B--2---:R-:W-:Y:S02]  /*0fe0*/  IMAD R19, R17, R16.reuse, RZ ;  /* 0x0000001011137224 */ /* 0x084fe400078e02ff */
[----:B------:R-:W-:-:S04]  /*0ff0*/  IMAD.WIDE.U32 R14, R16, R16, R14 ;  /* 0x00000010100e7225 */ /* 0x000fc800078e000e */
[----:B------:R-:W-:Y:S02]  /*1000*/  IMAD R19, R16, R17, R19 ;  /* 0x0000001110137224 */ /* 0x000fe400078e0213 */
[----:B------:R-:W-:-:S03]  /*1010*/  IMAD.MOV.U32 R0, RZ, RZ, R14 ;  /* 0x000000ffff007224 */ /* 0x000fc600078e000e */
[----:B------:R-:W-:-:S05]  /*1020*/  IADD3 R9, PT, PT, R15, R19, RZ ;  /* 0x000000130f097210 */ /* 0x000fca0007ffe0ff */
[----:B------:R-:W-:-:S05]  /*1030*/  IMAD.MOV.U32 R15, RZ, RZ, R9 ;  /* 0x000000ffff0f7224 */ /* 0x000fca00078e0009 */
[----:B------:R0:W-:Y:S01]  /*1040*/  STG.E.64 desc[UR36][R12.64+0x8], R14 ;  /* 0x0000080e0c007986 */ /* 0x0001e2000c101b24 */
[----:B------:R-:W-:Y:S05]  /*1050*/  BRA `(.L_x_24) ;  /* 0x00000000002c7947 */ /* 0x000fea0003800000 */
.L_x_23:
[----:B------:R-:W2:Y:S04]  /*1060*/  LDG.E.64 R16, desc[UR36][R16.64+-0x18] ;  /* 0xffffe82410107981 */ /* 0x000ea8000c1e1b00 */
[----:B------:R-:W2:Y:S02]  /*1070*/  LDG.E.64 R14, desc[UR36][R14.64+0x18] ;  /* 0x000018240e0e7981 */ /* 0x000ea4000c1e1b00 */
[-C--:B--2---:R-:W-:Y:S02]  /*1080*/  IMAD R21, R17, R14.reuse, RZ ;  /* 0x0000000e11157224 */ /* 0x084fe400078e02ff */
[----:B------:R-:W-:-:S04]  /*1090*/  IMAD.WIDE.U32 R18, R16, R14, RZ ;  /* 0x0000000e10127225 */ /* 0x000fc800078e00ff */
[----:B------:R-:W-:Y:S01]  /*10a0*/  IMAD R21, R16, R15, R21 ;  /* 0x0000000f10157224 */ /* 0x000fe200078e0215 */
[----:B------:R-:W-:-:S04]  /*10b0*/  LEA R0, P0, R18, R0, 0x1 ;  /* 0x0000000012007211 */ /* 0x000fc800078008ff */
[----:B------:R-:W-:Y:S01]  /*10c0*/  IADD3 R19, PT, PT, R19, R21, RZ ;  /* 0x0000001513137210 */ /* 0x000fe20007ffe0ff */
[----:B------:R-:W-:-:S03]  /*10d0*/  IMAD.MOV.U32 R14, RZ, RZ, R0 ;  /* 0x000000ffff0e7224 */ /* 0x000fc600078e0000 */
[----:B------:R-:W-:-:S05]  /*10e0*/  LEA.HI.X R9, R18, R9, R19, 0x1, P0 ;  /* 0x0000000912097211 */ /* 0x000fca00000f0c13 */
[----:B------:R-:W-:-:S05]  /*10f0*/  IMAD.MOV.U32 R15, RZ, RZ, R9 ;  /* 0x000000ffff0f7224 */ /* 0x000fca00078e0009 */
[----:B------:R1:W-:Y:S02]  /*1100*/  STG.E.64 desc[UR36][R12.64+0x8], R14 ;  /* 0x0000080e0c007986 */ /* 0x0003e4000c101b24 */
.L_x_24:
[----:B------:R-:W-:Y:S05]  /*1110*/  BSYNC.RECONVERGENT B1 ;  /* 0x0000000000017941 */ /* 0x000fea0003800200 */
.L_x_22:
[----:B------:R-:W-:Y:S01]  /*1120*/  VIADD R4, R4, 0x4 ;  /* 0x0000000404047836 */ /* 0x000fe20000000000 */
[----:B------:R-:W-:-:S04]  /*1130*/  IADD3 R3, PT, PT, R3, -0x4, RZ ;  /* 0xfffffffc03037810 */ /* 0x000fc80007ffe0ff */
[----:B------:R-:W-:Y:S02]  /*1140*/  ISETP.NE.AND P0, PT, R3, R8, PT ;  /* 0x000000080300720c */ /* 0x000fe40003f05270 */
[----:B------:R-:W-:-:S13]  /*1150*/  ISETP.NE.AND P1, PT, R4, R5, PT ;  /* 0x000000050400720c */ /* 0x000fda0003f25270 */
[----:B------:R-:W-:Y:S05]  /*1160*/  @P0 BRA P1, `(.L_x_25) ;  /* 0xfffffff400fc0947 */ /* 0x000fea000083ffff */
.L_x_1:
[----:B------:R-:W-:Y:S05]  /*1170*/  BSYNC.RECONVERGENT B0 ;  /* 0x0000000000007941 */ /* 0x000fea0003800200 */
.L_x_0:
[----:B------:R-:W-:Y:S01]  /*1180*/  VIADD R2, R2, 0x1 ;  /* 0x0000000102027836 */ /* 0x000fe20000000000 */
[----:B------:R-:W-:Y:S04]  /*1190*/  BSSY.RECONVERGENT B6, `(.L_x_26) ;  /* 0x000000d000067945 */ /* 0x000fe80003800200 */
[----:B------:R-:W-:Y:S02]  /*11a0*/  ISETP.NE.U32.AND P0, PT, R10, R2, PT ;  /* 0x000000020a00720c */ /* 0x000fe40003f05070 */
[----:B------:R-:W-:-:S04]  /*11b0*/  SHF.R.S32.HI R3, RZ, 0x1f, R2 ;  /* 0x0000001fff037819 */ /* 0x000fc80000011402 */
[----:B------:R-:W-:-:S13]  /*11c0*/  ISETP.NE.AND.EX P0, PT, R11, R3, PT, P0 ;  /* 0x000000030b00720c */ /* 0x000fda0003f05300 */
[----:B------:R-:W-:Y:S05]  /*11d0*/  @P0 BRA `(.L_x_27) ;  /* 0x0000000000200947 */ /* 0x000fea0003800000 */
[----:B------:R-:W-:Y:S01]  /*11e0*/  MOV R0, 0x0 ;  /* 0x0000000000007802 */ /* 0x000fe20000000f00 */
[----:B------:R2:W-:Y:S01]  /*11f0*/  STL [R1], R2 ;  /* 0x0000000201007387 */ /* 0x0005e20000100800 */
[----:B------:R-:W3:Y:S02]  /*1200*/  LDCU.64 UR4, c[0x4][0x8] ;  /* 0x01000100ff0477ac */ /* 0x000ee40008000a00 */
[----:B------:R2:W4:Y:S01]  /*1210*/  LDC.64 R8, c[0x4][R0] ;  /* 0x0100000000087b82 */ /* 0x0005220000000a00 */
[----:B---3--:R-:W-:Y:S01]  /*1220*/  MOV R4, UR4 ;  /* 0x0000000400047c02 */ /* 0x008fe20008000f00 */
[----:B--2---:R-:W-:-:S07]  /*1230*/  IMAD.U32 R5, RZ, RZ, UR5 ;  /* 0x00000005ff057e24 */ /* 0x004fce000f8e00ff */
[----:B------:R-:W-:-:S07]  /*1240*/  LEPC R20, `(.L_x_27) ;  /* 0x000000001014794e */ /* 0x000fce0000000000 */
[----:B01--4-:R-:W-:Y:S05]  /*1250*/  CALL.ABS.NOINC R8 ;  /* 0x0000000008007343 */ /* 0x013fea0003c00000 */
.L_x_27:
[----:B------:R-:W-:Y:S05]  /*1260*/  BSYNC.RECONVERGENT B6 ;  /* 0x0000000000067941 */ /* 0x000fea0003800200 */
.L_x_26:
[----:B------:R-:W2:Y:S01]  /*1270*/  LDCU.64 UR4, c[0x0][0x388] ;  /* 0x00007100ff0477ac */ /* 0x000ea20008000a00 */
[----:B------:R-:W-:Y:S02]  /*1280*/  HFMA2 R3, -RZ, RZ, 0, 0 ;  /* 0x00000000ff037431 */ /* 0x000fe400000001ff */
[----:B------:R-:W-:Y:S01]  /*1290*/  IMAD.MOV.U32 R2, RZ, RZ, 0x1 ;  /* 0x00000001ff027424 */ /* 0x000fe200078e00ff */
[----:B--2---:R-:W-:-:S04]  /*12a0*/  UIADD3 UR6, UP0, UPT, UR4, 0x20000000, URZ ;  /* 0x2000000004067890 */ /* 0x004fc8000ff1e0ff */
[----:B------:R-:W-:Y:S02]  /*12b0*/  UIADD3.X UR4, UPT, UPT, URZ, UR5, URZ, UP0, !UPT ;  /* 0x00000005ff047290 */ /* 0x000fe400087fe4ff */
[----:B------:R-:W-:-:S04]  /*12c0*/  IMAD.U32 R4, RZ, RZ, UR6 ;  /* 0x00000006ff047e24 */ /* 0x000fc8000f8e00ff */
[----:B------:R-:W-:-:S05]  /*12d0*/  MOV R5, UR4 ;  /* 0x0000000400057c02 */ /* 0x000fca0008000f00 */
[----:B------:R-:W-:Y:S01]  /*12e0*/  STG.E.64 desc[UR36][R4.64+0x6cc7e8], R2 ;  /* 0x6cc7e80204007986 */ /* 0x000fe2000c101b24 */
[----:B------:R-:W-:Y:S05]  /*12f0*/  EXIT ;  /* 0x000000000000794d */ /* 0x000fea0003800000 */
.L_x_28:
[----:B------:R-:W-:-:S00]  /*1300*/  BRA `(.L_x_28) ;  /* 0xfffffffc00fc7947 */ /* 0x000fc0000383ffff */
[----:B------:R-:W-:-:S00]  /*1310*/  NOP ;  /* 0x0000000000007918 */ /* 0x000fc00000000000 */
        /* <DEDUP_REMOVED lines=14> */
.L_x_29:


//--------------------- .nv.global.init           --------------------------
	.section	.nv.global.init,"aw",@progbits
.nv.global.init:
	.type		$str,@object
	.size		$str,(.L_0 - $str)
$str:
        /*0000*/ 	.byte	0x69, 0x6e, 0x64, 0x65, 0x78, 0x5f, 0x65, 0x6e, 0x64, 0x20, 0x3a, 0x20, 0x25, 0x64, 0x0a, 0x00
.L_0:


//--------------------- .nv.shared.reserved.0     --------------------------
	.section	.nv.shared.reserved.0,"aw",@nobits
	.weak		__nv_reservedSMEM_offset_0_alias
	.size		__nv_reservedSMEM_offset_0_alias, 0, 64
	.other		__nv_reservedSMEM_offset_0_alias,@"STO_CUDA_RESERVED_SHARED STV_DEFAULT"
__nv_reservedSMEM_offset_0_alias:
	.zero		0
	.zero		64


//--------------------- .nv.constant0._Z6squarePyS_ --------------------------
	.section	.nv.constant0._Z6squarePyS_,"a",@progbits
	.sectionflags	@""
	.align	4
.nv.constant0._Z6squarePyS_:
	.zero		912


//--------------------- SYMBOLS --------------------------

	.type		.nv.reservedSmem.offset0,@object
	.size		.nv.reservedSmem.offset0,0x4
	.type		vprintf,@function
